	.headerflags	@"EF_CUDA_TEXMODE_UNIFIED EF_CUDA_64BIT_ADDRESS EF_CUDA_ACCELERATORS EF_CUDA_SM90 EF_CUDA_VIRTUAL_SM(EF_CUDA_SM90)"
	.elftype	@"ET_EXEC"


//--------------------- .nv.info                  --------------------------
	.section	.nv.info,"",@"SHT_CUDA_INFO"
	.align	4


	//----- nvinfo : EIATTR_REGCOUNT
	.align		4
        /*0000*/ 	.byte	0x04, 0x2f
        /*0002*/ 	.short	(.L_2 - .L_1)
	.align		4
.L_1:
        /*0004*/ 	.word	index@(kda_gate_fwd_kernel)
        /*0008*/ 	.word	0x00000011


	//----- nvinfo : EIATTR_FRAME_SIZE
	.align		4
.L_2:
        /*000c*/ 	.byte	0x04, 0x11
        /*000e*/ 	.short	(.L_4 - .L_3)
	.align		4
.L_3:
        /*0010*/ 	.word	index@(kda_gate_fwd_kernel)
        /*0014*/ 	.word	0x00000000


	//----- nvinfo : EIATTR_MIN_STACK_SIZE
	.align		4
.L_4:
        /*0018*/ 	.byte	0x04, 0x12
        /*001a*/ 	.short	(.L_6 - .L_5)
	.align		4
.L_5:
        /*001c*/ 	.word	index@(kda_gate_fwd_kernel)
        /*0020*/ 	.word	0x00000000
.L_6:


//--------------------- .nv.info.kda_gate_fwd_kernel --------------------------
	.section	.nv.info.kda_gate_fwd_kernel,"",@"SHT_CUDA_INFO"
	.sectionflags	@""
	.align	4


	//----- nvinfo : EIATTR_CUDA_API_VERSION
	.align		4
        /*0000*/ 	.byte	0x04, 0x37
        /*0002*/ 	.short	(.L_8 - .L_7)
.L_7:
        /*0004*/ 	.word	0x00000080


	//----- nvinfo : EIATTR_KPARAM_INFO
	.align		4
.L_8:
        /*0008*/ 	.byte	0x04, 0x17
        /*000a*/ 	.short	(.L_10 - .L_9)
.L_9:
        /*000c*/ 	.word	0x00000000
        /*0010*/ 	.short	0x0006
        /*0012*/ 	.short	0x0028
        /*0014*/ 	.byte	0x00, 0xf4, 0x21, 0x00


	//----- nvinfo : EIATTR_KPARAM_INFO
	.align		4
.L_10:
        /*0018*/ 	.byte	0x04, 0x17
        /*001a*/ 	.short	(.L_12 - .L_11)
.L_11:
        /*001c*/ 	.word	0x00000000
        /*0020*/ 	.short	0x0005
        /*0022*/ 	.short	0x0020
        /*0024*/ 	.byte	0x00, 0xf4, 0x21, 0x00


	//----- nvinfo : EIATTR_KPARAM_INFO
	.align		4
.L_12:
        /*0028*/ 	.byte	0x04, 0x17
        /*002a*/ 	.short	(.L_14 - .L_13)
.L_13:
        /*002c*/ 	.word	0x00000000
        /*0030*/ 	.short	0x0004
        /*0032*/ 	.short	0x001c
        /*0034*/ 	.byte	0x00, 0xf0, 0x11, 0x00


	//----- nvinfo : EIATTR_KPARAM_INFO
	.align		4
.L_14:
        /*0038*/ 	.byte	0x04, 0x17
        /*003a*/ 	.short	(.L_16 - .L_15)
.L_15:
        /*003c*/ 	.word	0x00000000
        /*0040*/ 	.short	0x0003
        /*0042*/ 	.short	0x0018
        /*0044*/ 	.byte	0x00, 0xf0, 0x11, 0x00


	//----- nvinfo : EIATTR_KPARAM_INFO
	.align		4
.L_16:
        /*0048*/ 	.byte	0x04, 0x17
        /*004a*/ 	.short	(.L_18 - .L_17)
.L_17:
        /*004c*/ 	.word	0x00000000
        /*0050*/ 	.short	0x0002
        /*0052*/ 	.short	0x0010
        /*0054*/ 	.byte	0x00, 0xf4, 0x21, 0x00


	//----- nvinfo : EIATTR_KPARAM_INFO
	.align		4
.L_18:
        /*0058*/ 	.byte	0x04, 0x17
        /*005a*/ 	.short	(.L_20 - .L_19)
.L_19:
        /*005c*/ 	.word	0x00000000
        /*0060*/ 	.short	0x0001
        /*0062*/ 	.short	0x0008
        /*0064*/ 	.byte	0x00, 0xf4, 0x21, 0x00


	//----- nvinfo : EIATTR_KPARAM_INFO
	.align		4
.L_20:
        /*0068*/ 	.byte	0x04, 0x17
        /*006a*/ 	.short	(.L_22 - .L_21)
.L_21:
        /*006c*/ 	.word	0x00000000
        /*0070*/ 	.short	0x0000
        /*0072*/ 	.short	0x0000
        /*0074*/ 	.byte	0x00, 0xf4, 0x21, 0x00


	//----- nvinfo : EIATTR_SPARSE_MMA_MASK
	.align		4
.L_22:
        /*0078*/ 	.byte	0x03, 0x50
        /*007a*/ 	.short	0x0000


	//----- nvinfo : EIATTR_MAXREG_COUNT
	.align		4
        /*007c*/ 	.byte	0x03, 0x1b
        /*007e*/ 	.short	0x0080


	//----- nvinfo : EIATTR_EXIT_INSTR_OFFSETS
	.align		4
        /*0080*/ 	.byte	0x04, 0x1c
        /*0082*/ 	.short	(.L_24 - .L_23)


	//   ....[0]....
.L_23:
        /*0084*/ 	.word	0x00000730


	//   ....[1]....
        /*0088*/ 	.word	0x00000750


	//----- nvinfo : EIATTR_REQNTID
	.align		4
.L_24:
        /*008c*/ 	.byte	0x04, 0x10
        /*008e*/ 	.short	(.L_26 - .L_25)
.L_25:
        /*0090*/ 	.word	0x00000200
        /*0094*/ 	.word	0x00000001
        /*0098*/ 	.word	0x00000001


	//----- nvinfo : EIATTR_CBANK_PARAM_SIZE
	.align		4
.L_26:
        /*009c*/ 	.byte	0x03, 0x19
        /*009e*/ 	.short	0x0030


	//----- nvinfo : EIATTR_PARAM_CBANK
	.align		4
        /*00a0*/ 	.byte	0x04, 0x0a
        /*00a2*/ 	.short	(.L_28 - .L_27)
	.align		4
.L_27:
        /*00a4*/ 	.word	index@(.nv.constant0.kda_gate_fwd_kernel)
        /*00a8*/ 	.short	0x0210
        /*00aa*/ 	.short	0x0030


	//----- nvinfo : EIATTR_SW_WAR
	.align		4
.L_28:
        /*00ac*/ 	.byte	0x04, 0x36
        /*00ae*/ 	.short	(.L_30 - .L_29)
.L_29:
        /*00b0*/ 	.word	0x00000008
.L_30:


//--------------------- .nv.callgraph             --------------------------
	.section	.nv.callgraph,"",@"SHT_CUDA_CALLGRAPH"
	.align	4
	.sectionentsize	8
	.align		4
        /*0000*/ 	.word	0x00000000
	.align		4
        /*0004*/ 	.word	0xffffffff
	.align		4
        /*0008*/ 	.word	0x00000000
	.align		4
        /*000c*/ 	.word	0xfffffffe
	.align		4
        /*0010*/ 	.word	0x00000000
	.align		4
        /*0014*/ 	.word	0xfffffffd
	.align		4
        /*0018*/ 	.word	0x00000000
	.align		4
        /*001c*/ 	.word	0xfffffffc


//--------------------- .nv.constant4             --------------------------
	.section	.nv.constant4,"a",@progbits
	.align	8
	.align		8
.nv.constant4:
        /*0000*/ 	.dword	_$_str


//--------------------- .text.kda_gate_fwd_kernel --------------------------
	.section	.text.kda_gate_fwd_kernel,"ax",@progbits
	.align	128
        .global         kda_gate_fwd_kernel
        .type           kda_gate_fwd_kernel,@function
        .size           kda_gate_fwd_kernel,(.L_x_1 - kda_gate_fwd_kernel)
        .other          kda_gate_fwd_kernel,@"STO_CUDA_ENTRY STV_DEFAULT"
kda_gate_fwd_kernel:
.text.kda_gate_fwd_kernel:
[----:B------:R-:W0:Y:S01]  /*0000*/  LDC R1, c[0x0][0x28] ;  /* 0x00000a00ff017b82 */ /* 0x000e220000000800 */
[----:B------:R-:W1:Y:S07]  /*0010*/  S2R R2, SR_TID.X ;  /* 0x0000000000027919 */ /* 0x000e6e0000002100 */
[----:B------:R-:W2:Y:S01]  /*0020*/  S2UR UR5, SR_CTAID.Y ;  /* 0x00000000000579c3 */ /* 0x000ea20000002600 */
[----:B------:R-:W-:Y:S01]  /*0030*/  ULDC.64 UR8, c[0x0][0x228] ;  /* 0x00008a0000087ab9 */ /* 0x000fe20000000a00 */
[----:B------:R-:W3:Y:S01]  /*0040*/  S2R R0, SR_CTAID.X ;  /* 0x0000000000007919 */ /* 0x000ee20000002500 */
[----:B------:R-:W-:-:S02]  /*0050*/  USHF.R.S32.HI UR6, URZ, 0x1f, UR8 ;  /* 0x0000001f3f067899 */ /* 0x000fc40008011408 */
[----:B------:R-:W-:-:S04]  /*0060*/  UIMAD UR4, UR9, 0xc, URZ ;  /* 0x0000000c090478a4 */ /* 0x000fc8000f8e023f */
[----:B------:R-:W-:Y:S01]  /*0070*/  USHF.R.S32.HI UR7, URZ, 0x1f, UR4 ;  /* 0x0000001f3f077899 */ /* 0x000fe20008011404 */
[----:B-1----:R-:W-:Y:S02]  /*0080*/  SHF.R.U32.HI R3, RZ, 0x3, R2 ;  /* 0x00000003ff037819 */ /* 0x002fe40000011602 */
[----:B------:R-:W-:Y:S02]  /*0090*/  SHF.L.U32 R2, R2, 0x1, RZ ;  /* 0x0000000102027819 */ /* 0x000fe400000006ff */
[----:B---3--:R-:W-:Y:S02]  /*00a0*/  SHF.L.U32 R0, R0, 0x6, RZ ;  /* 0x0000000600007819 */ /* 0x008fe400000006ff */
[----:B------:R-:W-:Y:S02]  /*00b0*/  SGXT.U32 R3, R3, 0x6 ;  /* 0x000000060303781a */ /* 0x000fe40000000000 */
[----:B------:R-:W-:Y:S02]  /*00c0*/  LOP3.LUT R2, R2, 0xe, RZ, 0xc0, !PT ;  /* 0x0000000e02027812 */ /* 0x000fe400078ec0ff */
[----:B------:R-:W-:-:S02]  /*00d0*/  LOP3.LUT R7, R3, R0, RZ, 0xfc, !PT ;  /* 0x0000000003077212 */ /* 0x000fc400078efcff */
[----:B------:R-:W-:Y:S02]  /*00e0*/  SHF.R.S32.HI R3, RZ, 0x1f, R0 ;  /* 0x0000001fff037819 */ /* 0x000fe40000011400 */
[----:B------:R-:W-:Y:S01]  /*00f0*/  ISETP.GE.U32.AND P0, PT, R7, UR8, PT ;  /* 0x0000000807007c0c */ /* 0x000fe2000bf06070 */
[----:B--2---:R-:W-:Y:S02]  /*0100*/  UIMAD UR8, UR5, 0x30, URZ ;  /* 0x00000030050878a4 */ /* 0x004fe4000f8e023f */
[C---:B------:R-:W-:Y:S01]  /*0110*/  IMAD R6, R3.reuse, UR4, RZ ;  /* 0x0000000403067c24 */ /* 0x040fe2000f8e02ff */
[----:B------:R-:W-:Y:S01]  /*0120*/  ISETP.GE.AND.EX P0, PT, R3, UR6, PT, P0 ;  /* 0x0000000603007c0c */ /* 0x000fe2000bf06300 */
[----:B------:R-:W-:-:S03]  /*0130*/  HFMA2.MMA R3, -RZ, RZ, 0, 0 ;  /* 0x00000000ff037435 */ /* 0x000fc600000001ff */
[----:B------:R-:W-:-:S04]  /*0140*/  ISETP.GT.AND P0, PT, R0, -0x1, !P0 ;  /* 0xffffffff0000780c */ /* 0x000fc80004704270 */
[----:B------:R-:W-:Y:S01]  /*0150*/  ISETP.LT.U32.AND P0, PT, R2, 0xc, P0 ;  /* 0x0000000c0200780c */ /* 0x000fe20000701070 */
[C---:B------:R-:W-:Y:S01]  /*0160*/  IMAD.WIDE.U32 R4, R7.reuse, UR4, R2 ;  /* 0x0000000407047c25 */ /* 0x040fe2000f8e0002 */
[----:B------:R-:W-:Y:S01]  /*0170*/  UIMAD UR4, UR5, 0xc, URZ ;  /* 0x0000000c050478a4 */ /* 0x000fe2000f8e023f */
[----:B------:R-:W-:Y:S02]  /*0180*/  MOV R2, RZ ;  /* 0x000000ff00027202 */ /* 0x000fe40000000f00 */
[----:B------:R-:W-:Y:S01]  /*0190*/  IMAD R3, R7, UR7, R6 ;  /* 0x0000000707037c24 */ /* 0x000fe2000f8e0206 */
[----:B------:R-:W-:Y:S02]  /*01a0*/  ULDC.64 UR6, c[0x0][0x210] ;  /* 0x0000840000067ab9 */ /* 0x000fe40000000a00 */
[----:B------:R-:W-:Y:S02]  /*01b0*/  UIADD3 UR6, UP0, UR8, UR6, URZ ;  /* 0x0000000608067290 */ /* 0x000fe4000ff1e03f */
[----:B------:R-:W-:Y:S01]  /*01c0*/  IADD3 R3, R5, R3, RZ ;  /* 0x0000000305037210 */ /* 0x000fe20007ffe0ff */
[----:B------:R-:W-:Y:S01]  /*01d0*/  ULDC.64 UR8, c[0x0][0x208] ;  /* 0x0000820000087ab9 */ /* 0x000fe20000000a00 */
[C---:B------:R-:W-:Y:S01]  /*01e0*/  SHF.L.U32 R5, R4.reuse, 0x2, RZ ;  /* 0x0000000204057819 */ /* 0x040fe200000006ff */
[----:B------:R-:W-:Y:S01]  /*01f0*/  ULEA.HI.X UR7, UR4, UR7, URZ, 0x2, UP0 ;  /* 0x0000000704077291 */ /* 0x000fe200080f143f */
[----:B------:R-:W-:Y:S01]  /*0200*/  SHF.L.U64.HI R4, R4, 0x2, R3 ;  /* 0x0000000204047819 */ /* 0x000fe20000010203 */
[----:B------:R-:W-:Y:S01]  /*0210*/  HFMA2.MMA R3, -RZ, RZ, 0, 0 ;  /* 0x00000000ff037435 */ /* 0x000fe200000001ff */
[----:B------:R-:W-:-:S04]  /*0220*/  IADD3 R8, P1, R5, UR6, RZ ;  /* 0x0000000605087c10 */ /* 0x000fc8000ff3e0ff */
[----:B------:R-:W-:Y:S01]  /*0230*/  IADD3.X R9, R4, UR7, RZ, P1, !PT ;  /* 0x0000000704097c10 */ /* 0x000fe20008ffe4ff */
[----:B------:R-:W-:-:S04]  /*0240*/  ULDC.64 UR6, c[0x0][0x218] ;  /* 0x0000860000067ab9 */ /* 0x000fc80000000a00 */
[----:B------:R-:W2:Y:S01]  /*0250*/  @P0 LDG.E.64 R2, desc[UR8][R8.64] ;  /* 0x0000000808020981 */ /* 0x000ea2000c1e1b00 */
[----:B------:R-:W-:-:S04]  /*0260*/  ULEA UR6, UP0, UR5, UR6, 0x2 ;  /* 0x0000000605067291 */ /* 0x000fc8000f80103f */
[----:B------:R-:W-:Y:S02]  /*0270*/  ULEA.HI.X UR5, UR5, UR7, URZ, 0x2, UP0 ;  /* 0x0000000705057291 */ /* 0x000fe400080f143f */
[----:B------:R-:W-:Y:S01]  /*0280*/  MOV R6, UR6 ;  /* 0x0000000600067c02 */ /* 0x000fe20008000f00 */
[----:B------:R-:W-:-:S03]  /*0290*/  ULDC.64 UR6, c[0x0][0x220] ;  /* 0x0000880000067ab9 */ /* 0x000fc60000000a00 */
[----:B------:R-:W-:-:S05]  /*02a0*/  MOV R7, UR5 ;  /* 0x0000000500077c02 */ /* 0x000fca0008000f00 */
[----:B------:R1:W3:Y:S01]  /*02b0*/  LDG.E R0, desc[UR8][R6.64] ;  /* 0x0000000806007981 */ /* 0x0002e2000c1e1900 */
[----:B------:R-:W-:Y:S01]  /*02c0*/  MOV R14, 0x3e055027 ;  /* 0x3e055027000e7802 */ /* 0x000fe20000000f00 */
[----:B------:R-:W-:-:S04]  /*02d0*/  ULEA UR5, UP0, UR4, UR6, 0x2 ;  /* 0x0000000604057291 */ /* 0x000fc8000f80103f */
[----:B------:R-:W-:Y:S01]  /*02e0*/  ULEA.HI.X UR4, UR4, UR7, URZ, 0x2, UP0 ;  /* 0x0000000704047291 */ /* 0x000fe200080f143f */
[C---:B--2---:R-:W-:Y:S01]  /*02f0*/  FMUL R12, R3.reuse, 1.4426950216293334961 ;  /* 0x3fb8aa3b030c7820 */ /* 0x044fe20000400000 */
[----:B------:R-:W-:Y:S01]  /*0300*/  FMUL R10, R2, 1.4426950216293334961 ;  /* 0x3fb8aa3b020a7820 */ /* 0x000fe20000400000 */
[----:B------:R-:W-:-:S03]  /*0310*/  FSETP.GT.AND P3, PT, R3, 20, PT ;  /* 0x41a000000300780b */ /* 0x000fc60003f64000 */
[----:B------:R-:W-:Y:S02]  /*0320*/  FSETP.GEU.AND P2, PT, R12, -126, PT ;  /* 0xc2fc00000c00780b */ /* 0x000fe40003f4e000 */
[----:B------:R-:W-:-:S11]  /*0330*/  FSETP.GEU.AND P1, PT, R10, -126, PT ;  /* 0xc2fc00000a00780b */ /* 0x000fd60003f2e000 */
[----:B------:R-:W-:Y:S02]  /*0340*/  @!P2 FMUL R12, R12, 0.5 ;  /* 0x3f0000000c0ca820 */ /* 0x000fe40000400000 */
[----:B------:R-:W-:Y:S02]  /*0350*/  @!P1 FMUL R10, R10, 0.5 ;  /* 0x3f0000000a0a9820 */ /* 0x000fe40000400000 */
[----:B------:R-:W2:Y:S08]  /*0360*/  MUFU.EX2 R9, R12 ;  /* 0x0000000c00097308 */ /* 0x000eb00000000800 */
[----:B------:R-:W4:Y:S01]  /*0370*/  MUFU.EX2 R8, R10 ;  /* 0x0000000a00087308 */ /* 0x000f220000000800 */
[----:B--2---:R-:W-:-:S04]  /*0380*/  @!P2 FMUL R9, R9, R9 ;  /* 0x000000090909a220 */ /* 0x004fc80000400000 */
[----:B-1----:R-:W-:Y:S01]  /*0390*/  FADD R6, R9, 1 ;  /* 0x3f80000009067421 */ /* 0x002fe20000000000 */
[----:B----4-:R-:W-:-:S04]  /*03a0*/  @!P1 FMUL R8, R8, R8 ;  /* 0x0000000808089220 */ /* 0x010fc80000400000 */
[C---:B------:R-:W-:Y:S02]  /*03b0*/  IADD3 R11, R6.reuse, -0x3f2aaaab, RZ ;  /* 0xc0d55555060b7810 */ /* 0x040fe40007ffe0ff */
[----:B------:R-:W-:Y:S01]  /*03c0*/  ISETP.GE.U32.AND P6, PT, R6, 0x7f800000, PT ;  /* 0x7f8000000600780c */ /* 0x000fe20003fc6070 */
[----:B------:R-:W-:Y:S01]  /*03d0*/  FADD R7, R8, 1 ;  /* 0x3f80000008077421 */ /* 0x000fe20000000000 */
[----:B------:R-:W-:Y:S02]  /*03e0*/  LOP3.LUT R11, R11, 0xff800000, RZ, 0xc0, !PT ;  /* 0xff8000000b0b7812 */ /* 0x000fe400078ec0ff */
[----:B------:R-:W-:Y:S02]  /*03f0*/  FSETP.GT.AND P1, PT, R2, 20, PT ;  /* 0x41a000000200780b */ /* 0x000fe40003f24000 */
[----:B------:R-:W-:Y:S02]  /*0400*/  IADD3 R8, R7, -0x3f2aaaab, RZ ;  /* 0xc0d5555507087810 */ /* 0x000fe40007ffe0ff */
[----:B------:R-:W-:-:S02]  /*0410*/  IADD3 R12, R6, -R11, RZ ;  /* 0x8000000b060c7210 */ /* 0x000fc40007ffe0ff */
[----:B------:R-:W-:Y:S02]  /*0420*/  LOP3.LUT R8, R8, 0xff800000, RZ, 0xc0, !PT ;  /* 0xff80000008087812 */ /* 0x000fe400078ec0ff */
[C---:B------:R-:W-:Y:S01]  /*0430*/  ISETP.GE.U32.AND P5, PT, R7.reuse, 0x7f800000, PT ;  /* 0x7f8000000700780c */ /* 0x040fe20003fa6070 */
[----:B------:R-:W-:Y:S01]  /*0440*/  FADD R10, R12, -1 ;  /* 0xbf8000000c0a7421 */ /* 0x000fe20000000000 */
[----:B------:R-:W-:Y:S02]  /*0450*/  IADD3 R9, R7, -R8, RZ ;  /* 0x8000000807097210 */ /* 0x000fe40007ffe0ff */
[----:B------:R-:W-:Y:S01]  /*0460*/  FSETP.NEU.AND P2, PT, R6, RZ, PT ;  /* 0x000000ff0600720b */ /* 0x000fe20003f4d000 */
[C---:B------:R-:W-:Y:S02]  /*0470*/  FFMA.FTZ R13, R10.reuse, -R14, 0.14084610342979431152 ;  /* 0x3e1039f60a0d7423 */ /* 0x040fe4000001080e */
[----:B------:R-:W-:Y:S02]  /*0480*/  FADD R9, R9, -1 ;  /* 0xbf80000009097421 */ /* 0x000fe40000000000 */
[----:B------:R-:W-:-:S02]  /*0490*/  FFMA.FTZ R13, R10, R13, -0.12148627638816833496 ;  /* 0xbdf8cdcc0a0d7423 */ /* 0x000fc4000001000d */
[C---:B------:R-:W-:Y:S01]  /*04a0*/  FFMA.FTZ R12, R9.reuse, -R14, 0.14084610342979431152 ;  /* 0x3e1039f6090c7423 */ /* 0x040fe2000001080e */
[----:B---3--:R-:W-:Y:S01]  /*04b0*/  FMUL R14, R0, 1.4426950216293334961 ;  /* 0x3fb8aa3b000e7820 */ /* 0x008fe20000400000 */
[C---:B------:R-:W-:Y:S01]  /*04c0*/  FFMA.FTZ R13, R10.reuse, R13, 0.13980610668659210205 ;  /* 0x3e0f29550a0d7423 */ /* 0x040fe2000001000d */
[----:B------:R-:W-:Y:S01]  /*04d0*/  I2FP.F32.S32 R0, R11 ;  /* 0x0000000b00007245 */ /* 0x000fe20000201400 */
[C---:B------:R-:W-:Y:S01]  /*04e0*/  FFMA.FTZ R12, R9.reuse, R12, -0.12148627638816833496 ;  /* 0xbdf8cdcc090c7423 */ /* 0x040fe2000001000c */
[----:B------:R-:W-:Y:S01]  /*04f0*/  @P6 MOV R11, 0x7f800000 ;  /* 0x7f800000000b6802 */ /* 0x000fe20000000f00 */
[----:B------:R-:W-:Y:S01]  /*0500*/  FFMA.FTZ R13, R10, R13, -0.16684235632419586182 ;  /* 0xbe2ad8b90a0d7423 */ /* 0x000fe2000001000d */
[----:B------:R-:W-:Y:S01]  /*0510*/  FSETP.GEU.AND P4, PT, R14, -126, PT ;  /* 0xc2fc00000e00780b */ /* 0x000fe20003f8e000 */
[----:B------:R-:W-:Y:S02]  /*0520*/  FFMA.FTZ R12, R9, R12, 0.13980610668659210205 ;  /* 0x3e0f2955090c7423 */ /* 0x000fe4000001000c */
[----:B------:R-:W-:-:S02]  /*0530*/  FFMA.FTZ R13, R10, R13, 0.20012299716472625732 ;  /* 0x3e4ced0b0a0d7423 */ /* 0x000fc4000001000d */
[C---:B------:R-:W-:Y:S02]  /*0540*/  FFMA.FTZ R12, R9.reuse, R12, -0.16684235632419586182 ;  /* 0xbe2ad8b9090c7423 */ /* 0x040fe4000001000c */
[C---:B------:R-:W-:Y:S02]  /*0550*/  FFMA.FTZ R13, R10.reuse, R13, -0.24999669194221496582 ;  /* 0xbe7fff220a0d7423 */ /* 0x040fe4000001000d */
[C---:B------:R-:W-:Y:S02]  /*0560*/  FFMA.FTZ R12, R9.reuse, R12, 0.20012299716472625732 ;  /* 0x3e4ced0b090c7423 */ /* 0x040fe4000001000c */
[----:B------:R-:W-:Y:S02]  /*0570*/  FFMA.FTZ R13, R10, R13, 0.33333182334899902344 ;  /* 0x3eaaaa780a0d7423 */ /* 0x000fe4000001000d */
[----:B------:R-:W-:Y:S01]  /*0580*/  FFMA.FTZ R12, R9, R12, -0.24999669194221496582 ;  /* 0xbe7fff22090c7423 */ /* 0x000fe2000001000c */
[----:B------:R-:W-:Y:S01]  /*0590*/  @!P4 FMUL R14, R14, 0.5 ;  /* 0x3f0000000e0ec820 */ /* 0x000fe20000400000 */
[----:B------:R-:W-:-:S02]  /*05a0*/  FFMA.FTZ R13, R10, R13, -0.5 ;  /* 0xbf0000000a0d7423 */ /* 0x000fc4000001000d */
[C---:B------:R-:W-:Y:S02]  /*05b0*/  FFMA.FTZ R12, R9.reuse, R12, 0.33333182334899902344 ;  /* 0x3eaaaa78090c7423 */ /* 0x040fe4000001000c */
[C---:B------:R-:W-:Y:S01]  /*05c0*/  FMUL R13, R10.reuse, R13 ;  /* 0x0000000d0a0d7220 */ /* 0x040fe20000400000 */
[----:B------:R-:W1:Y:S01]  /*05d0*/  MUFU.EX2 R14, R14 ;  /* 0x0000000e000e7308 */ /* 0x000e620000000800 */
[C---:B------:R-:W-:Y:S02]  /*05e0*/  FFMA.FTZ R12, R9.reuse, R12, -0.5 ;  /* 0xbf000000090c7423 */ /* 0x040fe4000001000c */
[----:B------:R-:W-:Y:S01]  /*05f0*/  FFMA.FTZ R13, R10, R13, R10 ;  /* 0x0000000d0a0d7223 */ /* 0x000fe2000001000a */
[----:B------:R-:W-:Y:S01]  /*0600*/  FFMA.FTZ R10, R0, 1.1920928955078125e-07, RZ ;  /* 0x34000000000a7823 */ /* 0x000fe200000100ff */
[----:B------:R-:W-:Y:S01]  /*0610*/  I2FP.F32.S32 R0, R8 ;  /* 0x0000000800007245 */ /* 0x000fe20000201400 */
[C---:B------:R-:W-:Y:S01]  /*0620*/  FMUL R12, R9.reuse, R12 ;  /* 0x0000000c090c7220 */ /* 0x040fe20000400000 */
[----:B------:R-:W-:Y:S01]  /*0630*/  @P5 MOV R8, 0x7f800000 ;  /* 0x7f80000000085802 */ /* 0x000fe20000000f00 */
[----:B------:R-:W-:Y:S01]  /*0640*/  FFMA.FTZ R10, R10, 0.69314718246459960938, R13 ;  /* 0x3f3172180a0a7823 */ /* 0x000fe2000001000d */
[----:B------:R-:W-:Y:S01]  /*0650*/  @P6 FFMA.FTZ R10, R6, R11, +INF ;  /* 0x7f800000060a6423 */ /* 0x000fe2000001000b */
[----:B------:R-:W-:Y:S01]  /*0660*/  FFMA.FTZ R9, R9, R12, R9 ;  /* 0x0000000c09097223 */ /* 0x000fe20000010009 */
[----:B------:R-:W-:-:S03]  /*0670*/  FFMA.FTZ R0, R0, 1.1920928955078125e-07, RZ ;  /* 0x3400000000007823 */ /* 0x000fc600000100ff */
[----:B------:R-:W-:Y:S01]  /*0680*/  @!P3 FSEL R3, R10, -INF , P2 ;  /* 0xff8000000a03b808 */ /* 0x000fe20001000000 */
[----:B------:R-:W-:Y:S01]  /*0690*/  FFMA.FTZ R0, R0, 0.69314718246459960938, R9 ;  /* 0x3f31721800007823 */ /* 0x000fe20000010009 */
[C---:B------:R-:W-:Y:S01]  /*06a0*/  @P5 FFMA.FTZ R0, R7.reuse, R8, +INF ;  /* 0x7f80000007005423 */ /* 0x040fe20000010008 */
[----:B------:R-:W-:Y:S01]  /*06b0*/  FSETP.NEU.AND P5, PT, R7, RZ, PT ;  /* 0x000000ff0700720b */ /* 0x000fe20003fad000 */
[----:B-1----:R-:W-:-:S03]  /*06c0*/  @!P4 FMUL R14, R14, R14 ;  /* 0x0000000e0e0ec220 */ /* 0x002fc60000400000 */
[----:B------:R-:W-:Y:S01]  /*06d0*/  @!P1 FSEL R2, R0, -INF , P5 ;  /* 0xff80000000029808 */ /* 0x000fe20002800000 */
[----:B------:R-:W-:Y:S01]  /*06e0*/  FADD R14, RZ, -R14 ;  /* 0x8000000eff0e7221 */ /* 0x000fe20000000000 */
[----:B------:R-:W-:-:S03]  /*06f0*/  IADD3 R6, P1, R5, UR5, RZ ;  /* 0x0000000505067c10 */ /* 0x000fc6000ff3e0ff */
[----:B------:R-:W-:Y:S01]  /*0700*/  FMUL R2, R14, R2 ;  /* 0x000000020e027220 */ /* 0x000fe20000400000 */
[----:B------:R-:W-:Y:S01]  /*0710*/  IADD3.X R7, R4, UR4, RZ, P1, !PT ;  /* 0x0000000404077c10 */ /* 0x000fe20008ffe4ff */
[----:B------:R-:W-:Y:S01]  /*0720*/  FMUL R3, R14, R3 ;  /* 0x000000030e037220 */ /* 0x000fe20000400000 */
[----:B0-----:R-:W-:Y:S07]  /*0730*/  @!P0 EXIT ;  /* 0x000000000000894d */ /* 0x001fee0003800000 */
[----:B------:R-:W-:Y:S01]  /*0740*/  STG.E.64 desc[UR8][R6.64], R2 ;  /* 0x0000000206007986 */ /* 0x000fe2000c101b08 */
[----:B------:R-:W-:Y:S05]  /*0750*/  EXIT ;  /* 0x000000000000794d */ /* 0x000fea0003800000 */
.L_x_0:
[----:B------:R-:W-:-:S00]  /*0760*/  BRA `(.L_x_0) ;  /* 0xfffffffc00fc7947 */ /* 0x000fc0000383ffff */
[----:B------:R-:W-:-:S00]  /*0770*/  NOP ;  /* 0x0000000000007918 */ /* 0x000fc00000000000 */
        /* <DEDUP_REMOVED lines=8> */
.L_x_1:


//--------------------- .nv.global.init           --------------------------
	.section	.nv.global.init,"aw",@progbits
.nv.global.init:
	.type		_$_str,@object
	.size		_$_str,(.L_0 - _$_str)
_$_str:
        /*0000*/ 	.byte	0x5f, 0x5f, 0x43, 0x55, 0x44, 0x41, 0x5f, 0x46, 0x54, 0x5a, 0x00
.L_0:


//--------------------- .nv.shared.reserved.0     --------------------------
	.section	.nv.shared.reserved.0,"aw",@nobits
	.weak		__nv_reservedSMEM_offset_0_alias
	.size		__nv_reservedSMEM_offset_0_alias, 0, 0
	.other		__nv_reservedSMEM_offset_0_alias,@"STO_CUDA_RESERVED_SHARED STV_DEFAULT"
__nv_reservedSMEM_offset_0_alias:
	.zero		0


//--------------------- .nv.constant0.kda_gate_fwd_kernel --------------------------
	.section	.nv.constant0.kda_gate_fwd_kernel,"a",@progbits
	.sectionflags	@""
	.align	4
.nv.constant0.kda_gate_fwd_kernel:
	.zero		576


//--------------------- SYMBOLS --------------------------

	.type		.nv.reservedSmem.offset0,@object
	.size		.nv.reservedSmem.offset0,0x4
